//
// Generated by NVIDIA NVVM Compiler
//
// Compiler Build ID: CL-36424714
// Cuda compilation tools, release 13.0, V13.0.88
// Based on NVVM 20.0.0
//

.version 9.0
.target sm_100
.address_size 64

	// .globl	_Z15print_thread_idv
.extern .func  (.param .b32 func_retval0) vprintf
(
	.param .b64 vprintf_param_0,
	.param .b64 vprintf_param_1
)
;
.global .align 1 .b8 $str[124] = {84, 104, 114, 101, 97, 100, 32, 37, 100, 32, 105, 110, 32, 66, 108, 111, 99, 107, 32, 37, 100, 58, 32, 103, 114, 105, 100, 68, 105, 109, 61, 40, 37, 100, 44, 32, 37, 100, 44, 32, 37, 100, 41, 32, 97, 110, 100, 32, 98, 108, 111, 99, 107, 68, 105, 109, 61, 40, 37, 100, 44, 32, 37, 100, 44, 32, 37, 100, 41, 32, 97, 110, 100, 32, 98, 108, 111, 99, 107, 73, 100, 120, 61, 40, 37, 100, 44, 32, 37, 100, 44, 32, 37, 100, 41, 32, 97, 110, 100, 32, 116, 104, 114, 101, 97, 100, 73, 100, 120, 61, 40, 37, 100, 44, 32, 37, 100, 44, 32, 37, 100, 41, 10};

.visible .entry _Z15print_thread_idv()
{
	.local .align 8 .b8 	__local_depot0[56];
	.reg .b64 	%SP;
	.reg .b64 	%SPL;
	.reg .b32 	%r<19>;
	.reg .b64 	%rd<5>;

	mov.u64 	%SPL, __local_depot0;
	cvta.local.u64 	%SP, %SPL;
	add.u64 	%rd1, %SP, 0;
	add.u64 	%rd2, %SPL, 0;
	mov.u32 	%r1, %ctaid.z;
	mov.u32 	%r2, %nctaid.x;
	mov.u32 	%r3, %nctaid.y;
	mov.u32 	%r4, %ctaid.y;
	mov.u32 	%r5, %ctaid.x;
	mad.lo.s32 	%r6, %r3, %r1, %r4;
	mad.lo.s32 	%r7, %r6, %r2, %r5;
	mov.u32 	%r8, %tid.z;
	mov.u32 	%r9, %ntid.x;
	mov.u32 	%r10, %ntid.y;
	mov.u32 	%r11, %tid.y;
	mov.u32 	%r12, %tid.x;
	mad.lo.s32 	%r13, %r10, %r8, %r11;
	mad.lo.s32 	%r14, %r13, %r9, %r12;
	mov.u32 	%r15, %nctaid.z;
	mov.u32 	%r16, %ntid.z;
	st.local.v2.u32 	[%rd2], {%r14, %r7};
	st.local.v2.u32 	[%rd2+8], {%r2, %r3};
	st.local.v2.u32 	[%rd2+16], {%r15, %r9};
	st.local.v2.u32 	[%rd2+24], {%r10, %r16};
	st.local.v2.u32 	[%rd2+32], {%r5, %r4};
	st.local.v2.u32 	[%rd2+40], {%r1, %r12};
	st.local.v2.u32 	[%rd2+48], {%r11, %r8};
	mov.u64 	%rd3, $str;
	cvta.global.u64 	%rd4, %rd3;
	{ // callseq 0, 0
	.param .b64 param0;
	st.param.b64 	[param0], %rd4;
	.param .b64 param1;
	st.param.b64 	[param1], %rd1;
	.param .b32 retval0;
	call.uni (retval0), 
	vprintf, 
	(
	param0, 
	param1
	);
	ld.param.b32 	%r17, [retval0];
	} // callseq 0
	ret;

}


// ===== COMPILED SASS (sm_100) =====

	.target	sm_100

	.elftype	@"ET_EXEC"


//--------------------- .note.nv.tkinfo           --------------------------
	.section	.note.nv.tkinfo,"",@"SHT_NOTE"
	.sectionflags	@"SHF_NOTE_NV_TKINFO"
	.tkinfo
        /*0018*/ 	.word	0x00000002
        /*0030*/ 	.string	""
        /*0030*/ 	.string	"ptxas"
        /*0030*/ 	.string	"Cuda compilation tools, release 13.0, V13.0.88"
        /*0030*/ 	.string	"Build cuda_13.0.r13.0/compiler.36424714_0"
        /*0030*/ 	.string	"-arch sm_100 -m 64 "



//--------------------- .note.nv.cuinfo           --------------------------
	.section	.note.nv.cuinfo,"",@"SHT_NOTE"
	.sectionflags	@"SHF_NOTE_NV_CUINFO"
        /*0018*/ 	.short	0x0002
        /*001a*/ 	.short	0x0064
        /*001c*/ 	.short	0x0082
	.zero		2


//--------------------- .nv.info                  --------------------------
	.section	.nv.info,"",@"SHT_CUDA_INFO"
	.align	4


	//----- nvinfo : EIATTR_REGCOUNT
	.align		4
        /*0000*/ 	.byte	0x04, 0x2f
        /*0002*/ 	.short	(.L_2 - .L_1)
	.align		4
.L_1:
        /*0004*/ 	.word	index@(_Z15print_thread_idv)
        /*0008*/ 	.word	0x00000018


	//----- nvinfo : EIATTR_FRAME_SIZE
	.align		4
.L_2:
        /*000c*/ 	.byte	0x04, 0x11
        /*000e*/ 	.short	(.L_4 - .L_3)
	.align		4
.L_3:
        /*0010*/ 	.word	index@(_Z15print_thread_idv)
        /*0014*/ 	.word	0x00000038


	//----- nvinfo : EIATTR_MIN_STACK_SIZE
	.align		4
.L_4:
        /*0018*/ 	.byte	0x04, 0x12
        /*001a*/ 	.short	(.L_6 - .L_5)
	.align		4
.L_5:
        /*001c*/ 	.word	index@(_Z15print_thread_idv)
        /*0020*/ 	.word	0x00000038
.L_6:


//--------------------- .nv.compat                --------------------------
	.section	.nv.compat,"",@"SHT_CUDA_COMPAT_INFO"
	.align	4
        /*0000*/ 	.byte	0x02, 0x09, 0x00, 0x00, 0x02, 0x02, 0x01, 0x00, 0x02, 0x05, 0x05, 0x00, 0x03, 0x07, 0x01, 0x01
        /*0010*/ 	.byte	0x02, 0x03, 0x00, 0x00, 0x02, 0x06, 0x01, 0x00, 0x04, 0x0b, 0x08, 0x00, 0x09, 0x00, 0x00, 0x00
        /*0020*/ 	.byte	0x00, 0x00, 0x00, 0x00


//--------------------- .nv.info._Z15print_thread_idv --------------------------
	.section	.nv.info._Z15print_thread_idv,"",@"SHT_CUDA_INFO"
	.sectionflags	@""
	.align	4


	//----- nvinfo : EIATTR_CUDA_API_VERSION
	.align		4
        /*0000*/ 	.byte	0x04, 0x37
        /*0002*/ 	.short	(.L_8 - .L_7)
.L_7:
        /*0004*/ 	.word	0x00000082


	//----- nvinfo : EIATTR_SPARSE_MMA_MASK
	.align		4
.L_8:
        /*0008*/ 	.byte	0x03, 0x50
        /*000a*/ 	.short	0x0000


	//----- nvinfo : EIATTR_MAXREG_COUNT
	.align		4
        /*000c*/ 	.byte	0x03, 0x1b
        /*000e*/ 	.short	0x00ff


	//----- nvinfo : EIATTR_EXTERNS
	.align		4
        /*0010*/ 	.byte	0x04, 0x0f
        /*0012*/ 	.short	(.L_10 - .L_9)


	//   ....[0]....
	.align		4
.L_9:
        /*0014*/ 	.word	index@(vprintf)


	//----- nvinfo : EIATTR_MERCURY_ISA_VERSION
	.align		4
.L_10:
        /*0018*/ 	.byte	0x03, 0x5f
        /*001a*/ 	.short	0x0101


	//----- nvinfo : EIATTR_VRC_CTA_INIT_COUNT
	.align		4
        /*001c*/ 	.byte	0x02, 0x4a
	.zero		1
	.zero		1


	//----- nvinfo : EIATTR_SYSCALL_OFFSETS
	.align		4
        /*0020*/ 	.byte	0x04, 0x46
        /*0022*/ 	.short	(.L_12 - .L_11)


	//   ....[0]....
.L_11:
        /*0024*/ 	.word	0x00000230


	//----- nvinfo : EIATTR_EXIT_INSTR_OFFSETS
	.align		4
.L_12:
        /*0028*/ 	.byte	0x04, 0x1c
        /*002a*/ 	.short	(.L_14 - .L_13)


	//   ....[0]....
.L_13:
        /*002c*/ 	.word	0x00000240


	//----- nvinfo : EIATTR_SW_WAR
	.align		4
.L_14:
        /*0030*/ 	.byte	0x04, 0x36
        /*0032*/ 	.short	(.L_16 - .L_15)
.L_15:
        /*0034*/ 	.word	0x00000008
.L_16:


//--------------------- .nv.callgraph             --------------------------
	.section	.nv.callgraph,"",@"SHT_CUDA_CALLGRAPH"
	.align	4
	.sectionentsize	8
	.align		4
        /*0000*/ 	.word	0x00000000
	.align		4
        /*0004*/ 	.word	0xffffffff
	.align		4
        /*0008*/ 	.word	index@(_Z15print_thread_idv)
	.align		4
        /*000c*/ 	.word	index@(vprintf)
	.align		4
        /*0010*/ 	.word	0x00000000
	.align		4
        /*0014*/ 	.word	0xfffffffe
	.align		4
        /*0018*/ 	.word	0x00000000
	.align		4
        /*001c*/ 	.word	0xfffffffd
	.align		4
        /*0020*/ 	.word	0x00000000
	.align		4
        /*0024*/ 	.word	0xfffffffc


//--------------------- .nv.constant4             --------------------------
	.section	.nv.constant4,"a",@progbits
	.align	8
	.align		8
.nv.constant4:
        /*0000*/ 	.dword	vprintf
	.align		8
        /*0008*/ 	.dword	$str


//--------------------- .text._Z15print_thread_idv --------------------------
	.section	.text._Z15print_thread_idv,"ax",@progbits
	.align	128
        .global         _Z15print_thread_idv
        .type           _Z15print_thread_idv,@function
        .size           _Z15print_thread_idv,(.L_x_2 - _Z15print_thread_idv)
        .other          _Z15print_thread_idv,@"STO_CUDA_ENTRY STV_DEFAULT"
_Z15print_thread_idv:
.text._Z15print_thread_idv:
[----:B------:R-:W0:Y:S01]  /*0000*/  LDC R1, c[0x0][0x37c] ;  /* 0x0000df00ff017b82 */ /* 0x000e220000000800 */
[----:B------:R-:W1:Y:S01]  /*0010*/  S2R R4, SR_CTAID.Z ;  /* 0x0000000000047919 */ /* 0x000e620000002700 */
[----:B------:R-:W2:Y:S06]  /*0020*/  LDCU UR5, c[0x0][0x2fc] ;  /* 0x00005f80ff0577ac */ /* 0x000eac0008000800 */
[----:B------:R-:W3:Y:S01]  /*0030*/  LDC R10, c[0x0][0x370] ;  /* 0x0000dc00ff0a7b82 */ /* 0x000ee20000000800 */
[----:B0-----:R-:W-:Y:S01]  /*0040*/  IADD3 R1, PT, PT, R1, -0x38, RZ ;  /* 0xffffffc801017810 */ /* 0x001fe20007ffe0ff */
[----:B------:R-:W0:Y:S01]  /*0050*/  S2R R9, SR_TID.Z ;  /* 0x0000000000097919 */ /* 0x000e220000002300 */
[----:B------:R-:W4:Y:S01]  /*0060*/  LDCU UR4, c[0x0][0x2f8] ;  /* 0x00005f00ff0477ac */ /* 0x000f220008000800 */
[----:B------:R-:W0:Y:S01]  /*0070*/  S2R R8, SR_TID.Y ;  /* 0x0000000000087919 */ /* 0x000e220000002200 */
[----:B------:R-:W5:Y:S03]  /*0080*/  LDCU.64 UR6, c[0x4][0x8] ;  /* 0x01000100ff0677ac */ /* 0x000f660008000a00 */
[----:B------:R-:W3:Y:S01]  /*0090*/  LDC R11, c[0x0][0x374] ;  /* 0x0000dd00ff0b7b82 */ /* 0x000ee20000000800 */
[----:B------:R-:W1:Y:S01]  /*00a0*/  S2R R7, SR_CTAID.Y ;  /* 0x0000000000077919 */ /* 0x000e620000002600 */
[----:B------:R-:W2:Y:S06]  /*00b0*/  S2R R6, SR_CTAID.X ;  /* 0x0000000000067919 */ /* 0x000eac0000002500 */
[----:B------:R-:W4:Y:S01]  /*00c0*/  LDC R15, c[0x0][0x360] ;  /* 0x0000d800ff0f7b82 */ /* 0x000f220000000800 */
[----:B------:R-:W5:Y:S07]  /*00d0*/  S2R R5, SR_TID.X ;  /* 0x0000000000057919 */ /* 0x000f6e0000002100 */
[----:B------:R-:W5:Y:S08]  /*00e0*/  LDC R12, c[0x0][0x364] ;  /* 0x0000d900ff0c7b82 */ /* 0x000f700000000800 */
[----:B------:R-:W4:Y:S01]  /*00f0*/  LDC R14, c[0x0][0x378] ;  /* 0x0000de00ff0e7b82 */ /* 0x000f220000000800 */
[----:B---3--:R-:W-:Y:S04]  /*0100*/  STL.64 [R1+0x8], R10 ;  /* 0x0000080a01007387 */ /* 0x008fe80000100a00 */
[----:B0-----:R0:W-:Y:S03]  /*0110*/  STL.64 [R1+0x30], R8 ;  /* 0x0000300801007387 */ /* 0x0011e60000100a00 */
[----:B------:R-:W3:Y:S01]  /*0120*/  LDC R13, c[0x0][0x368] ;  /* 0x0000da00ff0d7b82 */ /* 0x000ee20000000800 */
[----:B-1----:R-:W-:-:S04]  /*0130*/  IMAD R3, R4, R11, R7 ;  /* 0x0000000b04037224 */ /* 0x002fc800078e0207 */
[----:B--2---:R-:W-:Y:S01]  /*0140*/  IMAD R3, R3, R10, R6 ;  /* 0x0000000a03037224 */ /* 0x004fe200078e0206 */
[----:B------:R1:W-:Y:S01]  /*0150*/  STL.64 [R1+0x20], R6 ;  /* 0x0000200601007387 */ /* 0x0003e20000100a00 */
[----:B-----5:R-:W-:-:S03]  /*0160*/  IMAD R0, R9, R12, R8 ;  /* 0x0000000c09007224 */ /* 0x020fc600078e0208 */
[----:B------:R2:W-:Y:S01]  /*0170*/  STL.64 [R1+0x28], R4 ;  /* 0x0000280401007387 */ /* 0x0005e20000100a00 */
[----:B----4-:R-:W-:Y:S01]  /*0180*/  IMAD R2, R0, R15, R5 ;  /* 0x0000000f00027224 */ /* 0x010fe200078e0205 */
[----:B------:R-:W-:Y:S02]  /*0190*/  MOV R0, 0x0 ;  /* 0x0000000000007802 */ /* 0x000fe40000000f00 */
[----:B------:R4:W-:Y:S02]  /*01a0*/  STL.64 [R1+0x10], R14 ;  /* 0x0000100e01007387 */ /* 0x0009e40000100a00 */
[----:B0-----:R4:W0:Y:S01]  /*01b0*/  LDC.64 R8, c[0x4][R0] ;  /* 0x0100000000087b82 */ /* 0x0018220000000a00 */
[----:B-1----:R-:W-:Y:S01]  /*01c0*/  IADD3 R6, P0, PT, R1, UR4, RZ ;  /* 0x0000000401067c10 */ /* 0x002fe2000ff1e0ff */
[----:B------:R4:W-:Y:S01]  /*01d0*/  STL.64 [R1], R2 ;  /* 0x0000000201007387 */ /* 0x0009e20000100a00 */
[----:B--2---:R-:W-:-:S03]  /*01e0*/  MOV R4, UR6 ;  /* 0x0000000600047c02 */ /* 0x004fc60008000f00 */
[----:B---3--:R4:W-:Y:S01]  /*01f0*/  STL.64 [R1+0x18], R12 ;  /* 0x0000180c01007387 */ /* 0x0089e20000100a00 */
[----:B------:R-:W-:Y:S02]  /*0200*/  MOV R5, UR7 ;  /* 0x0000000700057c02 */ /* 0x000fe40008000f00 */
[----:B------:R-:W-:-:S07]  /*0210*/  IADD3.X R7, PT, PT, RZ, UR5, RZ, P0, !PT ;  /* 0x00000005ff077c10 */ /* 0x000fce00087fe4ff */
[----:B------:R-:W-:-:S07]  /*0220*/  LEPC R20, `(.L_x_0) ;  /* 0x000000001014794e */ /* 0x000fce0000000000 */
[----:B0---4-:R-:W-:Y:S05]  /*0230*/  CALL.ABS.NOINC R8 ;  /* 0x0000000008007343 */ /* 0x011fea0003c00000 */
.L_x_0:
[----:B------:R-:W-:Y:S05]  /*0240*/  EXIT ;  /* 0x000000000000794d */ /* 0x000fea0003800000 */
.L_x_1:
[----:B------:R-:W-:-:S00]  /*0250*/  BRA `(.L_x_1) ;  /* 0xfffffffc00fc7947 */ /* 0x000fc0000383ffff */
[----:B------:R-:W-:-:S00]  /*0260*/  NOP ;  /* 0x0000000000007918 */ /* 0x000fc00000000000 */
        /* <DEDUP_REMOVED lines=9> */
.L_x_2:


//--------------------- .nv.global.init           --------------------------
	.section	.nv.global.init,"aw",@progbits
.nv.global.init:
	.type		$str,@object
	.size		$str,(.L_0 - $str)
$str:
        /*0000*/ 	.byte	0x54, 0x68, 0x72, 0x65, 0x61, 0x64, 0x20, 0x25, 0x64, 0x20, 0x69, 0x6e, 0x20, 0x42, 0x6c, 0x6f
        /*0010*/ 	.byte	0x63, 0x6b, 0x20, 0x25, 0x64, 0x3a, 0x20, 0x67, 0x72, 0x69, 0x64, 0x44, 0x69, 0x6d, 0x3d, 0x28
        /*0020*/ 	.byte	0x25, 0x64, 0x2c, 0x20, 0x25, 0x64, 0x2c, 0x20, 0x25, 0x64, 0x29, 0x20, 0x61, 0x6e, 0x64, 0x20
        /*0030*/ 	.byte	0x62, 0x6c, 0x6f, 0x63, 0x6b, 0x44, 0x69, 0x6d, 0x3d, 0x28, 0x25, 0x64, 0x2c, 0x20, 0x25, 0x64
        /*0040*/ 	.byte	0x2c, 0x20, 0x25, 0x64, 0x29, 0x20, 0x61, 0x6e, 0x64, 0x20, 0x62, 0x6c, 0x6f, 0x63, 0x6b, 0x49
        /*0050*/ 	.byte	0x64, 0x78, 0x3d, 0x28, 0x25, 0x64, 0x2c, 0x20, 0x25, 0x64, 0x2c, 0x20, 0x25, 0x64, 0x29, 0x20
        /*0060*/ 	.byte	0x61, 0x6e, 0x64, 0x20, 0x74, 0x68, 0x72, 0x65, 0x61, 0x64, 0x49, 0x64, 0x78, 0x3d, 0x28, 0x25
        /*0070*/ 	.byte	0x64, 0x2c, 0x20, 0x25, 0x64, 0x2c, 0x20, 0x25, 0x64, 0x29, 0x0a, 0x00
.L_0:


//--------------------- .nv.shared.reserved.0     --------------------------
	.section	.nv.shared.reserved.0,"aw",@nobits
	.weak		__nv_reservedSMEM_offset_0_alias
	.size		__nv_reservedSMEM_offset_0_alias, 0, 64
	.other		__nv_reservedSMEM_offset_0_alias,@"STO_CUDA_RESERVED_SHARED STV_DEFAULT"
__nv_reservedSMEM_offset_0_alias:
	.zero		0
	.zero		64


//--------------------- .nv.constant0._Z15print_thread_idv --------------------------
	.section	.nv.constant0._Z15print_thread_idv,"a",@progbits
	.sectionflags	@""
	.align	4
.nv.constant0._Z15print_thread_idv:
	.zero		896


//--------------------- SYMBOLS --------------------------

	.type		.nv.reservedSmem.offset0,@object
	.size		.nv.reservedSmem.offset0,0x4
	.type		vprintf,@function
